//
// Generated by NVIDIA NVVM Compiler
//
// Compiler Build ID: CL-36424714
// Cuda compilation tools, release 13.0, V13.0.88
// Based on NVVM 20.0.0
//

.version 9.0
.target sm_100
.address_size 64

	// .globl	_Z8SineWaveP6float4jjf
.global .align 4 .b8 __cudart_i2opi_f[24] = {65, 144, 67, 60, 153, 149, 98, 219, 192, 221, 52, 245, 209, 87, 39, 252, 41, 21, 68, 78, 110, 131, 249, 162};

.visible .entry _Z8SineWaveP6float4jjf(
	.param .u64 .ptr .align 1 _Z8SineWaveP6float4jjf_param_0,
	.param .u32 _Z8SineWaveP6float4jjf_param_1,
	.param .u32 _Z8SineWaveP6float4jjf_param_2,
	.param .f32 _Z8SineWaveP6float4jjf_param_3
)
{
	.local .align 4 .b8 	__local_depot0[28];
	.reg .b64 	%SP;
	.reg .b64 	%SPL;
	.reg .pred 	%p<17>;
	.reg .b32 	%r<91>;
	.reg .b32 	%f<66>;
	.reg .b64 	%rd<43>;
	.reg .b64 	%fd<5>;

	mov.u64 	%SPL, __local_depot0;
	ld.param.u64 	%rd16, [_Z8SineWaveP6float4jjf_param_0];
	ld.param.u32 	%r31, [_Z8SineWaveP6float4jjf_param_1];
	ld.param.u32 	%r32, [_Z8SineWaveP6float4jjf_param_2];
	ld.param.f32 	%f16, [_Z8SineWaveP6float4jjf_param_3];
	add.u64 	%rd1, %SPL, 0;
	mov.u32 	%r33, %ctaid.x;
	mov.u32 	%r34, %ntid.x;
	mov.u32 	%r35, %tid.x;
	mad.lo.s32 	%r1, %r33, %r34, %r35;
	mov.u32 	%r36, %ctaid.y;
	mov.u32 	%r37, %ntid.y;
	mov.u32 	%r38, %tid.y;
	mad.lo.s32 	%r2, %r36, %r37, %r38;
	cvt.rn.f32.u32 	%f17, %r1;
	cvt.rn.f32.u32 	%f18, %r31;
	div.rn.f32 	%f19, %f17, %f18;
	cvt.rn.f32.u32 	%f20, %r2;
	cvt.rn.f32.u32 	%f21, %r32;
	div.rn.f32 	%f22, %f20, %f21;
	fma.rn.f32 	%f1, %f19, 0f40000000, 0fBF800000;
	fma.rn.f32 	%f2, %f22, 0f40000000, 0fBF800000;
	fma.rn.f32 	%f3, %f1, 0f40800000, %f16;
	mul.f32 	%f23, %f3, 0f3F22F983;
	cvt.rni.s32.f32 	%r86, %f23;
	cvt.rn.f32.s32 	%f24, %r86;
	fma.rn.f32 	%f25, %f24, 0fBFC90FDA, %f3;
	fma.rn.f32 	%f26, %f24, 0fB3A22168, %f25;
	fma.rn.f32 	%f64, %f24, 0fA7C234C5, %f26;
	abs.f32 	%f5, %f3;
	setp.ltu.f32 	%p1, %f5, 0f47CE4780;
	@%p1 bra 	$L__BB0_8;
	setp.neu.f32 	%p2, %f5, 0f7F800000;
	@%p2 bra 	$L__BB0_3;
	mov.f32 	%f29, 0f00000000;
	mul.rn.f32 	%f64, %f3, %f29;
	mov.b32 	%r86, 0;
	bra.uni 	$L__BB0_8;
$L__BB0_3:
	mov.b32 	%r4, %f3;
	shl.b32 	%r40, %r4, 8;
	or.b32  	%r5, %r40, -2147483648;
	mov.b64 	%rd39, 0;
	mov.b32 	%r83, 0;
	mov.u64 	%rd37, __cudart_i2opi_f;
	mov.u64 	%rd38, %rd1;
$L__BB0_4:
	.pragma "nounroll";
	ld.global.nc.u32 	%r41, [%rd37];
	mad.wide.u32 	%rd20, %r41, %r5, %rd39;
	shr.u64 	%rd39, %rd20, 32;
	st.local.u32 	[%rd38], %rd20;
	add.s32 	%r83, %r83, 1;
	add.s64 	%rd38, %rd38, 4;
	add.s64 	%rd37, %rd37, 4;
	setp.ne.s32 	%p3, %r83, 6;
	@%p3 bra 	$L__BB0_4;
	shr.u32 	%r42, %r4, 23;
	st.local.u32 	[%rd1+24], %rd39;
	and.b32  	%r8, %r42, 31;
	and.b32  	%r43, %r42, 224;
	add.s32 	%r44, %r43, -128;
	shr.u32 	%r45, %r44, 5;
	mul.wide.u32 	%rd21, %r45, 4;
	sub.s64 	%rd8, %rd1, %rd21;
	ld.local.u32 	%r84, [%rd8+24];
	ld.local.u32 	%r85, [%rd8+20];
	setp.eq.s32 	%p4, %r8, 0;
	@%p4 bra 	$L__BB0_7;
	shf.l.wrap.b32 	%r84, %r85, %r84, %r8;
	ld.local.u32 	%r46, [%rd8+16];
	shf.l.wrap.b32 	%r85, %r46, %r85, %r8;
$L__BB0_7:
	shr.u32 	%r47, %r84, 30;
	shf.l.wrap.b32 	%r48, %r85, %r84, 2;
	shl.b32 	%r49, %r85, 2;
	shr.u32 	%r50, %r48, 31;
	add.s32 	%r51, %r50, %r47;
	neg.s32 	%r52, %r51;
	setp.lt.s32 	%p5, %r4, 0;
	selp.b32 	%r86, %r52, %r51, %p5;
	xor.b32  	%r53, %r48, %r4;
	shr.s32 	%r54, %r48, 31;
	xor.b32  	%r55, %r54, %r48;
	xor.b32  	%r56, %r54, %r49;
	cvt.u64.u32 	%rd22, %r55;
	shl.b64 	%rd23, %rd22, 32;
	cvt.u64.u32 	%rd24, %r56;
	or.b64  	%rd25, %rd23, %rd24;
	cvt.rn.f64.s64 	%fd1, %rd25;
	mul.f64 	%fd2, %fd1, 0d3BF921FB54442D19;
	cvt.rn.f32.f64 	%f27, %fd2;
	neg.f32 	%f28, %f27;
	setp.lt.s32 	%p6, %r53, 0;
	selp.f32 	%f64, %f28, %f27, %p6;
$L__BB0_8:
	mul.rn.f32 	%f30, %f64, %f64;
	and.b32  	%r58, %r86, 1;
	setp.eq.b32 	%p7, %r58, 1;
	selp.f32 	%f31, 0f3F800000, %f64, %p7;
	fma.rn.f32 	%f32, %f30, %f31, 0f00000000;
	fma.rn.f32 	%f33, %f30, 0f37CBAC00, 0fBAB607ED;
	selp.f32 	%f34, %f33, 0fB94D4153, %p7;
	selp.f32 	%f35, 0f3D2AAABB, 0f3C0885E4, %p7;
	fma.rn.f32 	%f36, %f34, %f30, %f35;
	selp.f32 	%f37, 0fBEFFFFFF, 0fBE2AAAA8, %p7;
	fma.rn.f32 	%f38, %f36, %f30, %f37;
	fma.rn.f32 	%f39, %f38, %f32, %f31;
	and.b32  	%r59, %r86, 2;
	setp.eq.s32 	%p8, %r59, 0;
	mov.f32 	%f40, 0f00000000;
	sub.f32 	%f41, %f40, %f39;
	selp.f32 	%f9, %f39, %f41, %p8;
	fma.rn.f32 	%f10, %f2, 0f40800000, %f16;
	mul.f32 	%f42, %f10, 0f3F22F983;
	cvt.rni.s32.f32 	%r90, %f42;
	cvt.rn.f32.s32 	%f43, %r90;
	fma.rn.f32 	%f44, %f43, 0fBFC90FDA, %f10;
	fma.rn.f32 	%f45, %f43, 0fB3A22168, %f44;
	fma.rn.f32 	%f65, %f43, 0fA7C234C5, %f45;
	abs.f32 	%f12, %f10;
	setp.ltu.f32 	%p9, %f12, 0f47CE4780;
	@%p9 bra 	$L__BB0_16;
	setp.neu.f32 	%p10, %f12, 0f7F800000;
	@%p10 bra 	$L__BB0_11;
	mov.f32 	%f48, 0f00000000;
	mul.rn.f32 	%f65, %f10, %f48;
	mov.b32 	%r90, 0;
	bra.uni 	$L__BB0_16;
$L__BB0_11:
	mov.b32 	%r18, %f10;
	shl.b32 	%r61, %r18, 8;
	or.b32  	%r19, %r61, -2147483648;
	mov.b64 	%rd42, 0;
	mov.b32 	%r87, 0;
	mov.u64 	%rd40, __cudart_i2opi_f;
	mov.u64 	%rd41, %rd1;
$L__BB0_12:
	.pragma "nounroll";
	ld.global.nc.u32 	%r62, [%rd40];
	mad.wide.u32 	%rd28, %r62, %r19, %rd42;
	shr.u64 	%rd42, %rd28, 32;
	st.local.u32 	[%rd41], %rd28;
	add.s32 	%r87, %r87, 1;
	add.s64 	%rd41, %rd41, 4;
	add.s64 	%rd40, %rd40, 4;
	setp.ne.s32 	%p11, %r87, 6;
	@%p11 bra 	$L__BB0_12;
	shr.u32 	%r63, %r18, 23;
	st.local.u32 	[%rd1+24], %rd42;
	and.b32  	%r22, %r63, 31;
	and.b32  	%r64, %r63, 224;
	add.s32 	%r65, %r64, -128;
	shr.u32 	%r66, %r65, 5;
	mul.wide.u32 	%rd29, %r66, 4;
	sub.s64 	%rd15, %rd1, %rd29;
	ld.local.u32 	%r88, [%rd15+24];
	ld.local.u32 	%r89, [%rd15+20];
	setp.eq.s32 	%p12, %r22, 0;
	@%p12 bra 	$L__BB0_15;
	shf.l.wrap.b32 	%r88, %r89, %r88, %r22;
	ld.local.u32 	%r67, [%rd15+16];
	shf.l.wrap.b32 	%r89, %r67, %r89, %r22;
$L__BB0_15:
	shr.u32 	%r68, %r88, 30;
	shf.l.wrap.b32 	%r69, %r89, %r88, 2;
	shl.b32 	%r70, %r89, 2;
	shr.u32 	%r71, %r69, 31;
	add.s32 	%r72, %r71, %r68;
	neg.s32 	%r73, %r72;
	setp.lt.s32 	%p13, %r18, 0;
	selp.b32 	%r90, %r73, %r72, %p13;
	xor.b32  	%r74, %r69, %r18;
	shr.s32 	%r75, %r69, 31;
	xor.b32  	%r76, %r75, %r69;
	xor.b32  	%r77, %r75, %r70;
	cvt.u64.u32 	%rd30, %r76;
	shl.b64 	%rd31, %rd30, 32;
	cvt.u64.u32 	%rd32, %r77;
	or.b64  	%rd33, %rd31, %rd32;
	cvt.rn.f64.s64 	%fd3, %rd33;
	mul.f64 	%fd4, %fd3, 0d3BF921FB54442D19;
	cvt.rn.f32.f64 	%f46, %fd4;
	neg.f32 	%f47, %f46;
	setp.lt.s32 	%p14, %r74, 0;
	selp.f32 	%f65, %f47, %f46, %p14;
$L__BB0_16:
	cvta.to.global.u64 	%rd34, %rd16;
	add.s32 	%r79, %r90, 1;
	mul.rn.f32 	%f49, %f65, %f65;
	and.b32  	%r80, %r90, 1;
	setp.eq.b32 	%p15, %r80, 1;
	selp.f32 	%f50, %f65, 0f3F800000, %p15;
	fma.rn.f32 	%f51, %f49, %f50, 0f00000000;
	fma.rn.f32 	%f52, %f49, 0f37CBAC00, 0fBAB607ED;
	selp.f32 	%f53, 0fB94D4153, %f52, %p15;
	selp.f32 	%f54, 0f3C0885E4, 0f3D2AAABB, %p15;
	fma.rn.f32 	%f55, %f53, %f49, %f54;
	selp.f32 	%f56, 0fBE2AAAA8, 0fBEFFFFFF, %p15;
	fma.rn.f32 	%f57, %f55, %f49, %f56;
	fma.rn.f32 	%f58, %f57, %f51, %f50;
	and.b32  	%r81, %r79, 2;
	setp.eq.s32 	%p16, %r81, 0;
	mov.f32 	%f59, 0f00000000;
	sub.f32 	%f60, %f59, %f58;
	selp.f32 	%f61, %f58, %f60, %p16;
	add.f32 	%f62, %f9, %f61;
	mad.lo.s32 	%r82, %r31, %r2, %r1;
	mul.wide.u32 	%rd35, %r82, 16;
	add.s64 	%rd36, %rd34, %rd35;
	mov.f32 	%f63, 0f3F800000;
	st.global.v4.f32 	[%rd36], {%f1, %f62, %f2, %f63};
	ret;

}


// ===== COMPILED SASS (sm_100) =====

	.target	sm_100

	.elftype	@"ET_EXEC"


//--------------------- .note.nv.tkinfo           --------------------------
	.section	.note.nv.tkinfo,"",@"SHT_NOTE"
	.sectionflags	@"SHF_NOTE_NV_TKINFO"
	.tkinfo
        /*0018*/ 	.word	0x00000002
        /*0030*/ 	.string	""
        /*0030*/ 	.string	"ptxas"
        /*0030*/ 	.string	"Cuda compilation tools, release 13.0, V13.0.88"
        /*0030*/ 	.string	"Build cuda_13.0.r13.0/compiler.36424714_0"
        /*0030*/ 	.string	"-arch sm_100 -m 64 "



//--------------------- .note.nv.cuinfo           --------------------------
	.section	.note.nv.cuinfo,"",@"SHT_NOTE"
	.sectionflags	@"SHF_NOTE_NV_CUINFO"
        /*0018*/ 	.short	0x0002
        /*001a*/ 	.short	0x0064
        /*001c*/ 	.short	0x0082
	.zero		2


//--------------------- .nv.info                  --------------------------
	.section	.nv.info,"",@"SHT_CUDA_INFO"
	.align	4


	//----- nvinfo : EIATTR_REGCOUNT
	.align		4
        /*0000*/ 	.byte	0x04, 0x2f
        /*0002*/ 	.short	(.L_2 - .L_1)
	.align		4
.L_1:
        /*0004*/ 	.word	index@(_Z8SineWaveP6float4jjf)
        /*0008*/ 	.word	0x00000014


	//----- nvinfo : EIATTR_FRAME_SIZE
	.align		4
.L_2:
        /*000c*/ 	.byte	0x04, 0x11
        /*000e*/ 	.short	(.L_4 - .L_3)
	.align		4
.L_3:
        /*0010*/ 	.word	index@($__internal_0_$__cuda_sm3x_div_rn_noftz_f32_slowpath)
        /*0014*/ 	.word	0x00000020


	//----- nvinfo : EIATTR_FRAME_SIZE
	.align		4
.L_4:
        /*0018*/ 	.byte	0x04, 0x11
        /*001a*/ 	.short	(.L_6 - .L_5)
	.align		4
.L_5:
        /*001c*/ 	.word	index@(_Z8SineWaveP6float4jjf)
        /*0020*/ 	.word	0x00000020


	//----- nvinfo : EIATTR_MIN_STACK_SIZE
	.align		4
.L_6:
        /*0024*/ 	.byte	0x04, 0x12
        /*0026*/ 	.short	(.L_8 - .L_7)
	.align		4
.L_7:
        /*0028*/ 	.word	index@(_Z8SineWaveP6float4jjf)
        /*002c*/ 	.word	0x00000020
.L_8:


//--------------------- .nv.compat                --------------------------
	.section	.nv.compat,"",@"SHT_CUDA_COMPAT_INFO"
	.align	4
        /*0000*/ 	.byte	0x02, 0x09, 0x00, 0x00, 0x02, 0x02, 0x01, 0x00, 0x02, 0x05, 0x05, 0x00, 0x03, 0x07, 0x01, 0x01
        /*0010*/ 	.byte	0x02, 0x03, 0x00, 0x00, 0x02, 0x06, 0x01, 0x00, 0x04, 0x0b, 0x08, 0x00, 0x01, 0x00, 0x00, 0x00
        /*0020*/ 	.byte	0x00, 0x00, 0x00, 0x00


//--------------------- .nv.info._Z8SineWaveP6float4jjf --------------------------
	.section	.nv.info._Z8SineWaveP6float4jjf,"",@"SHT_CUDA_INFO"
	.sectionflags	@""
	.align	4


	//----- nvinfo : EIATTR_CUDA_API_VERSION
	.align		4
        /*0000*/ 	.byte	0x04, 0x37
        /*0002*/ 	.short	(.L_10 - .L_9)
.L_9:
        /*0004*/ 	.word	0x00000082


	//----- nvinfo : EIATTR_KPARAM_INFO
	.align		4
.L_10:
        /*0008*/ 	.byte	0x04, 0x17
        /*000a*/ 	.short	(.L_12 - .L_11)
.L_11:
        /*000c*/ 	.word	0x00000000
        /*0010*/ 	.short	0x0003
        /*0012*/ 	.short	0x0010
        /*0014*/ 	.byte	0x00, 0xf0, 0x11, 0x00


	//----- nvinfo : EIATTR_KPARAM_INFO
	.align		4
.L_12:
        /*0018*/ 	.byte	0x04, 0x17
        /*001a*/ 	.short	(.L_14 - .L_13)
.L_13:
        /*001c*/ 	.word	0x00000000
        /*0020*/ 	.short	0x0002
        /*0022*/ 	.short	0x000c
        /*0024*/ 	.byte	0x00, 0xf0, 0x11, 0x00


	//----- nvinfo : EIATTR_KPARAM_INFO
	.align		4
.L_14:
        /*0028*/ 	.byte	0x04, 0x17
        /*002a*/ 	.short	(.L_16 - .L_15)
.L_15:
        /*002c*/ 	.word	0x00000000
        /*0030*/ 	.short	0x0001
        /*0032*/ 	.short	0x0008
        /*0034*/ 	.byte	0x00, 0xf0, 0x11, 0x00


	//----- nvinfo : EIATTR_KPARAM_INFO
	.align		4
.L_16:
        /*0038*/ 	.byte	0x04, 0x17
        /*003a*/ 	.short	(.L_18 - .L_17)
.L_17:
        /*003c*/ 	.word	0x00000000
        /*0040*/ 	.short	0x0000
        /*0042*/ 	.short	0x0000
        /*0044*/ 	.byte	0x00, 0xf5, 0x21, 0x00


	//----- nvinfo : EIATTR_SPARSE_MMA_MASK
	.align		4
.L_18:
        /*0048*/ 	.byte	0x03, 0x50
        /*004a*/ 	.short	0x0000


	//----- nvinfo : EIATTR_MAXREG_COUNT
	.align		4
        /*004c*/ 	.byte	0x03, 0x1b
        /*004e*/ 	.short	0x00ff


	//----- nvinfo : EIATTR_MERCURY_ISA_VERSION
	.align		4
        /*0050*/ 	.byte	0x03, 0x5f
        /*0052*/ 	.short	0x0101


	//----- nvinfo : EIATTR_VRC_CTA_INIT_COUNT
	.align		4
        /*0054*/ 	.byte	0x02, 0x4a
	.zero		1
	.zero		1


	//----- nvinfo : EIATTR_EXIT_INSTR_OFFSETS
	.align		4
        /*0058*/ 	.byte	0x04, 0x1c
        /*005a*/ 	.short	(.L_20 - .L_19)


	//   ....[0]....
.L_19:
        /*005c*/ 	.word	0x00000dc0


	//----- nvinfo : EIATTR_CRS_STACK_SIZE
	.align		4
.L_20:
        /*0060*/ 	.byte	0x04, 0x1e
        /*0062*/ 	.short	(.L_22 - .L_21)
.L_21:
        /*0064*/ 	.word	0x00000000


	//----- nvinfo : EIATTR_CBANK_PARAM_SIZE
	.align		4
.L_22:
        /*0068*/ 	.byte	0x03, 0x19
        /*006a*/ 	.short	0x0014


	//----- nvinfo : EIATTR_PARAM_CBANK
	.align		4
        /*006c*/ 	.byte	0x04, 0x0a
        /*006e*/ 	.short	(.L_24 - .L_23)
	.align		4
.L_23:
        /*0070*/ 	.word	index@(.nv.constant0._Z8SineWaveP6float4jjf)
        /*0074*/ 	.short	0x0380
        /*0076*/ 	.short	0x0014


	//----- nvinfo : EIATTR_SW_WAR
	.align		4
.L_24:
        /*0078*/ 	.byte	0x04, 0x36
        /*007a*/ 	.short	(.L_26 - .L_25)
.L_25:
        /*007c*/ 	.word	0x00000008
.L_26:


//--------------------- .nv.callgraph             --------------------------
	.section	.nv.callgraph,"",@"SHT_CUDA_CALLGRAPH"
	.align	4
	.sectionentsize	8
	.align		4
        /*0000*/ 	.word	0x00000000
	.align		4
        /*0004*/ 	.word	0xffffffff
	.align		4
        /*0008*/ 	.word	0x00000000
	.align		4
        /*000c*/ 	.word	0xfffffffe
	.align		4
        /*0010*/ 	.word	0x00000000
	.align		4
        /*0014*/ 	.word	0xfffffffd
	.align		4
        /*0018*/ 	.word	0x00000000
	.align		4
        /*001c*/ 	.word	0xfffffffc


//--------------------- .nv.constant4             --------------------------
	.section	.nv.constant4,"a",@progbits
	.align	8
	.align		8
.nv.constant4:
        /*0000*/ 	.dword	__cudart_i2opi_f


//--------------------- .text._Z8SineWaveP6float4jjf --------------------------
	.section	.text._Z8SineWaveP6float4jjf,"ax",@progbits
	.align	128
        .global         _Z8SineWaveP6float4jjf
        .type           _Z8SineWaveP6float4jjf,@function
        .size           _Z8SineWaveP6float4jjf,(.L_x_22 - _Z8SineWaveP6float4jjf)
        .other          _Z8SineWaveP6float4jjf,@"STO_CUDA_ENTRY STV_DEFAULT"
_Z8SineWaveP6float4jjf:
.text._Z8SineWaveP6float4jjf:
[----:B------:R-:W0:Y:S01]  /*0000*/  LDC R1, c[0x0][0x37c] ;  /* 0x0000df00ff017b82 */ /* 0x000e220000000800 */
[----:B------:R-:W1:Y:S01]  /*0010*/  S2R R0, SR_TID.X ;  /* 0x0000000000007919 */ /* 0x000e620000002100 */
[----:B------:R-:W2:Y:S06]  /*0020*/  LDCU UR5, c[0x0][0x388] ;  /* 0x00007100ff0577ac */ /* 0x000eac0008000800 */
[----:B------:R-:W1:Y:S01]  /*0030*/  S2UR UR4, SR_CTAID.X ;  /* 0x00000000000479c3 */ /* 0x000e620000002500 */
[----:B------:R-:W-:Y:S01]  /*0040*/  BSSY.RECONVERGENT B0, `(.L_x_0) ;  /* 0x0000015000007945 */ /* 0x000fe20003800200 */
[----:B------:R-:W3:Y:S01]  /*0050*/  S2R R9, SR_TID.Y ;  /* 0x0000000000097919 */ /* 0x000ee20000002200 */
[----:B0-----:R-:W-:-:S05]  /*0060*/  VIADD R1, R1, 0xffffffe0 ;  /* 0xffffffe001017836 */ /* 0x001fca0000000000 */
[----:B------:R-:W1:Y:S08]  /*0070*/  LDC R7, c[0x0][0x360] ;  /* 0x0000d800ff077b82 */ /* 0x000e700000000800 */
[----:B------:R-:W3:Y:S01]  /*0080*/  LDC R10, c[0x0][0x364] ;  /* 0x0000d900ff0a7b82 */ /* 0x000ee20000000800 */
[----:B--2---:R-:W-:-:S04]  /*0090*/  I2FP.F32.U32 R3, UR5 ;  /* 0x0000000500037c45 */ /* 0x004fc80008201000 */
[----:B------:R-:W0:Y:S03]  /*00a0*/  MUFU.RCP R2, R3 ;  /* 0x0000000300027308 */ /* 0x000e260000001000 */
[----:B------:R-:W3:Y:S01]  /*00b0*/  S2UR UR5, SR_CTAID.Y ;  /* 0x00000000000579c3 */ /* 0x000ee20000002600 */
[----:B-1----:R-:W-:-:S05]  /*00c0*/  IMAD R7, R7, UR4, R0 ;  /* 0x0000000407077c24 */ /* 0x002fca000f8e0200 */
[----:B------:R-:W-:Y:S01]  /*00d0*/  I2FP.F32.U32 R0, R7 ;  /* 0x0000000700007245 */ /* 0x000fe20000201000 */
[----:B0-----:R-:W-:-:S03]  /*00e0*/  FFMA R5, -R3, R2, 1 ;  /* 0x3f80000003057423 */ /* 0x001fc60000000102 */
[----:B------:R-:W0:Y:S01]  /*00f0*/  FCHK P0, R0, R3 ;  /* 0x0000000300007302 */ /* 0x000e220000000000 */
[----:B------:R-:W-:-:S04]  /*0100*/  FFMA R5, R2, R5, R2 ;  /* 0x0000000502057223 */ /* 0x000fc80000000002 */
[----:B------:R-:W-:Y:S01]  /*0110*/  FFMA R4, R0, R5, RZ ;  /* 0x0000000500047223 */ /* 0x000fe200000000ff */
[----:B---3--:R-:W-:-:S03]  /*0120*/  IMAD R10, R10, UR5, R9 ;  /* 0x000000050a0a7c24 */ /* 0x008fc6000f8e0209 */
[----:B------:R-:W-:-:S04]  /*0130*/  FFMA R2, -R3, R4, R0 ;  /* 0x0000000403027223 */ /* 0x000fc80000000100 */
[----:B------:R-:W-:Y:S01]  /*0140*/  FFMA R4, R5, R2, R4 ;  /* 0x0000000205047223 */ /* 0x000fe20000000004 */
[----:B0-----:R-:W-:Y:S06]  /*0150*/  @!P0 BRA `(.L_x_1) ;  /* 0x00000000000c8947 */ /* 0x001fec0003800000 */
[----:B------:R-:W-:-:S07]  /*0160*/  MOV R2, 0x180 ;  /* 0x0000018000027802 */ /* 0x000fce0000000f00 */
[----:B------:R-:W-:Y:S05]  /*0170*/  CALL.REL.NOINC `($__internal_0_$__cuda_sm3x_div_rn_noftz_f32_slowpath) ;  /* 0x0000000c00147944 */ /* 0x000fea0003c00000 */
[----:B------:R-:W-:-:S07]  /*0180*/  IMAD.MOV.U32 R4, RZ, RZ, R0 ;  /* 0x000000ffff047224 */ /* 0x000fce00078e0000 */
.L_x_1:
[----:B------:R-:W-:Y:S05]  /*0190*/  BSYNC.RECONVERGENT B0 ;  /* 0x0000000000007941 */ /* 0x000fea0003800200 */
.L_x_0:
[----:B------:R-:W0:Y:S01]  /*01a0*/  LDCU UR4, c[0x0][0x38c] ;  /* 0x00007180ff0477ac */ /* 0x000e220008000800 */
[----:B------:R-:W-:Y:S01]  /*01b0*/  I2FP.F32.U32 R0, R10 ;  /* 0x0000000a00007245 */ /* 0x000fe20000201000 */
[----:B------:R-:W-:Y:S01]  /*01c0*/  BSSY.RECONVERGENT B0, `(.L_x_2) ;  /* 0x000000d000007945 */ /* 0x000fe20003800200 */
[----:B0-----:R-:W-:-:S04]  /*01d0*/  I2FP.F32.U32 R3, UR4 ;  /* 0x0000000400037c45 */ /* 0x001fc80008201000 */
[----:B------:R-:W0:Y:S08]  /*01e0*/  MUFU.RCP R2, R3 ;  /* 0x0000000300027308 */ /* 0x000e300000001000 */
[----:B------:R-:W1:Y:S01]  /*01f0*/  FCHK P0, R0, R3 ;  /* 0x0000000300007302 */ /* 0x000e620000000000 */
[----:B0-----:R-:W-:-:S04]  /*0200*/  FFMA R5, -R3, R2, 1 ;  /* 0x3f80000003057423 */ /* 0x001fc80000000102 */
[----:B------:R-:W-:-:S04]  /*0210*/  FFMA R5, R2, R5, R2 ;  /* 0x0000000502057223 */ /* 0x000fc80000000002 */
[----:B------:R-:W-:-:S04]  /*0220*/  FFMA R2, R0, R5, RZ ;  /* 0x0000000500027223 */ /* 0x000fc800000000ff */
[----:B------:R-:W-:-:S04]  /*0230*/  FFMA R6, -R3, R2, R0 ;  /* 0x0000000203067223 */ /* 0x000fc80000000100 */
[----:B------:R-:W-:Y:S01]  /*0240*/  FFMA R6, R5, R6, R2 ;  /* 0x0000000605067223 */ /* 0x000fe20000000002 */
[----:B-1----:R-:W-:Y:S06]  /*0250*/  @!P0 BRA `(.L_x_3) ;  /* 0x00000000000c8947 */ /* 0x002fec0003800000 */
[----:B------:R-:W-:-:S07]  /*0260*/  MOV R2, 0x280 ;  /* 0x0000028000027802 */ /* 0x000fce0000000f00 */
[----:B------:R-:W-:Y:S05]  /*0270*/  CALL.REL.NOINC `($__internal_0_$__cuda_sm3x_div_rn_noftz_f32_slowpath) ;  /* 0x0000000800d47944 */ /* 0x000fea0003c00000 */
[----:B------:R-:W-:-:S07]  /*0280*/  IMAD.MOV.U32 R6, RZ, RZ, R0 ;  /* 0x000000ffff067224 */ /* 0x000fce00078e0000 */
.L_x_3:
[----:B------:R-:W-:Y:S05]  /*0290*/  BSYNC.RECONVERGENT B0 ;  /* 0x0000000000007941 */ /* 0x000fea0003800200 */
.L_x_2:
[----:B------:R-:W0:Y:S01]  /*02a0*/  LDC R9, c[0x0][0x390] ;  /* 0x0000e400ff097b82 */ /* 0x000e220000000800 */
[----:B------:R-:W-:Y:S01]  /*02b0*/  IMAD.MOV.U32 R5, RZ, RZ, 0x40000000 ;  /* 0x40000000ff057424 */ /* 0x000fe200078e00ff */
[----:B------:R-:W1:Y:S01]  /*02c0*/  LDCU.64 UR6, c[0x0][0x358] ;  /* 0x00006b00ff0677ac */ /* 0x000e620008000a00 */
[----:B------:R-:W-:Y:S02]  /*02d0*/  BSSY.RECONVERGENT B0, `(.L_x_4) ;  /* 0x0000043000007945 */ /* 0x000fe40003800200 */
[-C--:B------:R-:W-:Y:S01]  /*02e0*/  FFMA R4, R4, R5.reuse, -1 ;  /* 0xbf80000004047423 */ /* 0x080fe20000000005 */
[----:B------:R-:W-:-:S03]  /*02f0*/  FFMA R6, R6, R5, -1 ;  /* 0xbf80000006067423 */ /* 0x000fc60000000005 */
[----:B0-----:R-:W-:-:S04]  /*0300*/  FFMA R11, R4, 4, R9 ;  /* 0x40800000040b7823 */ /* 0x001fc80000000009 */
[C---:B------:R-:W-:Y:S01]  /*0310*/  FMUL R0, R11.reuse, 0.63661974668502807617 ;  /* 0x3f22f9830b007820 */ /* 0x040fe20000400000 */
[----:B------:R-:W-:-:S05]  /*0320*/  FSETP.GE.AND P0, PT, |R11|, 105615, PT ;  /* 0x47ce47800b00780b */ /* 0x000fca0003f06200 */
[----:B------:R-:W0:Y:S02]  /*0330*/  F2I.NTZ R0, R0 ;  /* 0x0000000000007305 */ /* 0x000e240000203100 */
[----:B0-----:R-:W-:-:S05]  /*0340*/  I2FP.F32.S32 R2, R0 ;  /* 0x0000000000027245 */ /* 0x001fca0000201400 */
[----:B------:R-:W-:-:S04]  /*0350*/  FFMA R3, R2, -1.5707962512969970703, R11 ;  /* 0xbfc90fda02037823 */ /* 0x000fc8000000000b */
[----:B------:R-:W-:-:S04]  /*0360*/  FFMA R3, R2, -7.5497894158615963534e-08, R3 ;  /* 0xb3a2216802037823 */ /* 0x000fc80000000003 */
[----:B------:R-:W-:Y:S01]  /*0370*/  FFMA R3, R2, -5.3903029534742383927e-15, R3 ;  /* 0xa7c234c502037823 */ /* 0x000fe20000000003 */
[----:B-1----:R-:W-:Y:S06]  /*0380*/  @!P0 BRA `(.L_x_5) ;  /* 0x0000000000dc8947 */ /* 0x002fec0003800000 */
[----:B------:R-:W-:-:S13]  /*0390*/  FSETP.NEU.AND P0, PT, |R11|, +INF , PT ;  /* 0x7f8000000b00780b */ /* 0x000fda0003f0d200 */
[----:B------:R-:W-:Y:S01]  /*03a0*/  @!P0 FMUL R3, RZ, R11 ;  /* 0x0000000bff038220 */ /* 0x000fe20000400000 */
[----:B------:R-:W-:Y:S01]  /*03b0*/  @!P0 IMAD.MOV.U32 R0, RZ, RZ, RZ ;  /* 0x000000ffff008224 */ /* 0x000fe200078e00ff */
[----:B------:R-:W-:Y:S06]  /*03c0*/  @!P0 BRA `(.L_x_5) ;  /* 0x0000000000cc8947 */ /* 0x000fec0003800000 */
[----:B------:R-:W-:Y:S01]  /*03d0*/  IMAD.SHL.U32 R2, R11, 0x100, RZ ;  /* 0x000001000b027824 */ /* 0x000fe200078e00ff */
[----:B------:R-:W0:Y:S01]  /*03e0*/  LDCU.64 UR8, c[0x4][URZ] ;  /* 0x01000000ff0877ac */ /* 0x000e220008000a00 */
[----:B------:R-:W-:Y:S02]  /*03f0*/  IMAD.MOV.U32 R8, RZ, RZ, RZ ;  /* 0x000000ffff087224 */ /* 0x000fe400078e00ff */
[----:B------:R-:W-:Y:S01]  /*0400*/  IMAD.MOV.U32 R0, RZ, RZ, R1 ;  /* 0x000000ffff007224 */ /* 0x000fe200078e0001 */
[----:B------:R-:W-:Y:S01]  /*0410*/  LOP3.LUT R15, R2, 0x80000000, RZ, 0xfc, !PT ;  /* 0x80000000020f7812 */ /* 0x000fe200078efcff */
[----:B------:R-:W-:Y:S01]  /*0420*/  UMOV UR5, URZ ;  /* 0x000000ff00057c82 */ /* 0x000fe20008000000 */
[----:B------:R-:W-:-:S05]  /*0430*/  UMOV UR4, URZ ;  /* 0x000000ff00047c82 */ /* 0x000fca0008000000 */
.L_x_6:
[----:B0-----:R-:W-:Y:S02]  /*0440*/  IMAD.U32 R12, RZ, RZ, UR8 ;  /* 0x00000008ff0c7e24 */ /* 0x001fe4000f8e00ff */
[----:B------:R-:W-:-:S05]  /*0450*/  IMAD.U32 R13, RZ, RZ, UR9 ;  /* 0x00000009ff0d7e24 */ /* 0x000fca000f8e00ff */
[----:B------:R-:W2:Y:S01]  /*0460*/  LDG.E.CONSTANT R2, desc[UR6][R12.64] ;  /* 0x000000060c027981 */ /* 0x000ea2000c1e9900 */
[----:B------:R-:W-:Y:S02]  /*0470*/  UIADD3 UR8, UP0, UPT, UR8, 0x4, URZ ;  /* 0x0000000408087890 */ /* 0x000fe4000ff1e0ff */
[----:B------:R-:W-:Y:S02]  /*0480*/  UIADD3 UR4, UPT, UPT, UR4, 0x1, URZ ;  /* 0x0000000104047890 */ /* 0x000fe4000fffe0ff */
[----:B------:R-:W-:Y:S02]  /*0490*/  UIADD3.X UR9, UPT, UPT, URZ, UR9, URZ, UP0, !UPT ;  /* 0x00000009ff097290 */ /* 0x000fe400087fe4ff */
[----:B------:R-:W-:Y:S01]  /*04a0*/  UISETP.NE.AND UP0, UPT, UR4, 0x6, UPT ;  /* 0x000000060400788c */ /* 0x000fe2000bf05270 */
[----:B--2---:R-:W-:-:S03]  /*04b0*/  IMAD.WIDE.U32 R2, R2, R15, RZ ;  /* 0x0000000f02027225 */ /* 0x004fc600078e00ff */
[----:B------:R-:W-:-:S04]  /*04c0*/  IADD3 R5, P0, PT, R2, R8, RZ ;  /* 0x0000000802057210 */ /* 0x000fc80007f1e0ff */
[----:B------:R-:W-:Y:S01]  /*04d0*/  IADD3.X R8, PT, PT, R3, UR5, RZ, P0, !PT ;  /* 0x0000000503087c10 */ /* 0x000fe200087fe4ff */
[----:B------:R0:W-:Y:S02]  /*04e0*/  STL [R0], R5 ;  /* 0x0000000500007387 */ /* 0x0001e40000100800 */
[----:B0-----:R-:W-:Y:S01]  /*04f0*/  VIADD R0, R0, 0x4 ;  /* 0x0000000400007836 */ /* 0x001fe20000000000 */
[----:B------:R-:W-:Y:S06]  /*0500*/  BRA.U UP0, `(.L_x_6) ;  /* 0xfffffffd00cc7547 */ /* 0x000fec000b83ffff */
[----:B------:R-:W-:Y:S01]  /*0510*/  SHF.R.U32.HI R5, RZ, 0x17, R11 ;  /* 0x00000017ff057819 */ /* 0x000fe2000001160b */
[----:B------:R0:W-:Y:S03]  /*0520*/  STL [R1+0x18], R8 ;  /* 0x0000180801007387 */ /* 0x0001e60000100800 */
[C---:B------:R-:W-:Y:S02]  /*0530*/  LOP3.LUT R0, R5.reuse, 0xe0, RZ, 0xc0, !PT ;  /* 0x000000e005007812 */ /* 0x040fe400078ec0ff */
[----:B------:R-:W-:-:S03]  /*0540*/  LOP3.LUT P0, RZ, R5, 0x1f, RZ, 0xc0, !PT ;  /* 0x0000001f05ff7812 */ /* 0x000fc6000780c0ff */
[----:B------:R-:W-:-:S05]  /*0550*/  VIADD R0, R0, 0xffffff80 ;  /* 0xffffff8000007836 */ /* 0x000fca0000000000 */
[----:B------:R-:W-:-:S05]  /*0560*/  SHF.R.U32.HI R0, RZ, 0x5, R0 ;  /* 0x00000005ff007819 */ /* 0x000fca0000011600 */
[----:B------:R-:W-:-:S05]  /*0570*/  IMAD R14, R0, -0x4, R1 ;  /* 0xfffffffc000e7824 */ /* 0x000fca00078e0201 */
[----:B------:R-:W2:Y:S04]  /*0580*/  LDL R0, [R14+0x18] ;  /* 0x000018000e007983 */ /* 0x000ea80000100800 */
[----:B------:R-:W2:Y:S04]  /*0590*/  LDL R3, [R14+0x14] ;  /* 0x000014000e037983 */ /* 0x000ea80000100800 */
[----:B------:R-:W3:Y:S01]  /*05a0*/  @P0 LDL R2, [R14+0x10] ;  /* 0x000010000e020983 */ /* 0x000ee20000100800 */
[----:B------:R-:W-:Y:S01]  /*05b0*/  LOP3.LUT R5, R5, 0x1f, RZ, 0xc0, !PT ;  /* 0x0000001f05057812 */ /* 0x000fe200078ec0ff */
[----:B------:R-:W-:Y:S01]  /*05c0*/  UMOV UR4, 0x54442d19 ;  /* 0x54442d1900047882 */ /* 0x000fe20000000000 */
[----:B------:R-:W-:-:S02]  /*05d0*/  UMOV UR5, 0x3bf921fb ;  /* 0x3bf921fb00057882 */ /* 0x000fc40000000000 */
[-C--:B--2---:R-:W-:Y:S02]  /*05e0*/  @P0 SHF.L.W.U32.HI R0, R3, R5.reuse, R0 ;  /* 0x0000000503000219 */ /* 0x084fe40000010e00 */
[----:B---3--:R-:W-:Y:S02]  /*05f0*/  @P0 SHF.L.W.U32.HI R3, R2, R5, R3 ;  /* 0x0000000502030219 */ /* 0x008fe40000010e03 */
[----:B------:R-:W-:Y:S02]  /*0600*/  ISETP.GE.AND P0, PT, R11, RZ, PT ;  /* 0x000000ff0b00720c */ /* 0x000fe40003f06270 */
[C---:B------:R-:W-:Y:S01]  /*0610*/  SHF.L.W.U32.HI R2, R3.reuse, 0x2, R0 ;  /* 0x0000000203027819 */ /* 0x040fe20000010e00 */
[----:B------:R-:W-:-:S03]  /*0620*/  IMAD.SHL.U32 R3, R3, 0x4, RZ ;  /* 0x0000000403037824 */ /* 0x000fc600078e00ff */
[----:B------:R-:W-:Y:S02]  /*0630*/  SHF.R.S32.HI R5, RZ, 0x1f, R2 ;  /* 0x0000001fff057819 */ /* 0x000fe40000011402 */
[----:B------:R-:W-:Y:S02]  /*0640*/  LOP3.LUT R11, R2, R11, RZ, 0x3c, !PT ;  /* 0x0000000b020b7212 */ /* 0x000fe400078e3cff */
[C---:B------:R-:W-:Y:S02]  /*0650*/  LOP3.LUT R12, R5.reuse, R3, RZ, 0x3c, !PT ;  /* 0x00000003050c7212 */ /* 0x040fe400078e3cff */
[----:B------:R-:W-:Y:S02]  /*0660*/  LOP3.LUT R13, R5, R2, RZ, 0x3c, !PT ;  /* 0x00000002050d7212 */ /* 0x000fe400078e3cff */
[----:B------:R-:W-:Y:S02]  /*0670*/  SHF.R.U32.HI R3, RZ, 0x1e, R0 ;  /* 0x0000001eff037819 */ /* 0x000fe40000011600 */
[----:B------:R-:W-:-:S02]  /*0680*/  ISETP.GE.AND P1, PT, R11, RZ, PT ;  /* 0x000000ff0b00720c */ /* 0x000fc40003f26270 */
[----:B------:R-:W1:Y:S01]  /*0690*/  I2F.F64.S64 R12, R12 ;  /* 0x0000000c000c7312 */ /* 0x000e620000301c00 */
[----:B------:R-:W-:-:S05]  /*06a0*/  LEA.HI R0, R2, R3, RZ, 0x1 ;  /* 0x0000000302007211 */ /* 0x000fca00078f08ff */
[----:B------:R-:W-:-:S04]  /*06b0*/  IMAD.MOV R2, RZ, RZ, -R0 ;  /* 0x000000ffff027224 */ /* 0x000fc800078e0a00 */
[----:B------:R-:W-:Y:S01]  /*06c0*/  @!P0 IMAD.MOV.U32 R0, RZ, RZ, R2 ;  /* 0x000000ffff008224 */ /* 0x000fe200078e0002 */
[----:B-1----:R-:W-:-:S10]  /*06d0*/  DMUL R14, R12, UR4 ;  /* 0x000000040c0e7c28 */ /* 0x002fd40008000000 */
[----:B------:R-:W1:Y:S02]  /*06e0*/  F2F.F32.F64 R14, R14 ;  /* 0x0000000e000e7310 */ /* 0x000e640000301000 */
[----:B01----:R-:W-:-:S07]  /*06f0*/  FSEL R3, -R14, R14, !P1 ;  /* 0x0000000e0e037208 */ /* 0x003fce0004800100 */
.L_x_5:
[----:B------:R-:W-:Y:S05]  /*0700*/  BSYNC.RECONVERGENT B0 ;  /* 0x0000000000007941 */ /* 0x000fea0003800200 */
.L_x_4:
[----:B------:R-:W-:Y:S01]  /*0710*/  FFMA R11, R6, 4, R9 ;  /* 0x40800000060b7823 */ /* 0x000fe20000000009 */
[----:B------:R-:W-:Y:S02]  /*0720*/  IMAD.MOV.U32 R14, RZ, RZ, 0x37cbac00 ;  /* 0x37cbac00ff0e7424 */ /* 0x000fe400078e00ff */
[----:B------:R-:W-:Y:S01]  /*0730*/  FMUL R5, R3, R3 ;  /* 0x0000000303057220 */ /* 0x000fe20000400000 */
[C---:B------:R-:W-:Y:S01]  /*0740*/  LOP3.LUT R9, R0.reuse, 0x1, RZ, 0xc0, !PT ;  /* 0x0000000100097812 */ /* 0x040fe200078ec0ff */
[----:B------:R-:W-:Y:S01]  /*0750*/  FMUL R2, R11, 0.63661974668502807617 ;  /* 0x3f22f9830b027820 */ /* 0x000fe20000400000 */
[----:B------:R-:W-:Y:S02]  /*0760*/  IMAD.MOV.U32 R12, RZ, RZ, 0x3d2aaabb ;  /* 0x3d2aaabbff0c7424 */ /* 0x000fe400078e00ff */
[----:B------:R-:W-:Y:S01]  /*0770*/  FFMA R8, R5, R14, -0.0013887860113754868507 ;  /* 0xbab607ed05087423 */ /* 0x000fe2000000000e */
[----:B------:R-:W-:Y:S01]  /*0780*/  ISETP.NE.U32.AND P0, PT, R9, 0x1, PT ;  /* 0x000000010900780c */ /* 0x000fe20003f05070 */
[----:B------:R-:W-:Y:S01]  /*0790*/  IMAD.MOV.U32 R9, RZ, RZ, 0x3effffff ;  /* 0x3effffffff097424 */ /* 0x000fe200078e00ff */
[----:B------:R-:W-:Y:S01]  /*07a0*/  LOP3.LUT P1, RZ, R0, 0x2, RZ, 0xc0, !PT ;  /* 0x0000000200ff7812 */ /* 0x000fe2000782c0ff */
[----:B------:R-:W0:Y:S01]  /*07b0*/  F2I.NTZ R2, R2 ;  /* 0x0000000200027305 */ /* 0x000e220000203100 */
[----:B------:R-:W-:Y:S01]  /*07c0*/  FSEL R8, R8, -0.00019574658654164522886, !P0 ;  /* 0xb94d415308087808 */ /* 0x000fe20004000000 */
[----:B------:R-:W-:Y:S01]  /*07d0*/  BSSY.RECONVERGENT B0, `(.L_x_7) ;  /* 0x0000046000007945 */ /* 0x000fe20003800200 */
[----:B------:R-:W-:-:S02]  /*07e0*/  FSEL R12, R12, 0.0083327032625675201416, !P0 ;  /* 0x3c0885e40c0c7808 */ /* 0x000fc40004000000 */
[----:B------:R-:W-:-:S03]  /*07f0*/  FSEL R0, R3, 1, P0 ;  /* 0x3f80000003007808 */ /* 0x000fc60000000000 */
[----:B------:R-:W-:Y:S01]  /*0800*/  FFMA R8, R5, R8, R12 ;  /* 0x0000000805087223 */ /* 0x000fe2000000000c */
[----:B------:R-:W-:Y:S02]  /*0810*/  FSEL R12, -R9, -0.16666662693023681641, !P0 ;  /* 0xbe2aaaa8090c7808 */ /* 0x000fe40004000100 */
[----:B------:R-:W-:-:S03]  /*0820*/  FSETP.GE.AND P0, PT, |R11|, 105615, PT ;  /* 0x47ce47800b00780b */ /* 0x000fc60003f06200 */
[C---:B------:R-:W-:Y:S01]  /*0830*/  FFMA R8, R5.reuse, R8, R12 ;  /* 0x0000000805087223 */ /* 0x040fe2000000000c */
[----:B0-----:R-:W-:Y:S01]  /*0840*/  I2FP.F32.S32 R16, R2 ;  /* 0x0000000200107245 */ /* 0x001fe20000201400 */
[----:B------:R-:W-:-:S04]  /*0850*/  FFMA R5, R5, R0, RZ ;  /* 0x0000000005057223 */ /* 0x000fc800000000ff */
[----:B------:R-:W-:Y:S01]  /*0860*/  FFMA R3, R16, -1.5707962512969970703, R11 ;  /* 0xbfc90fda10037823 */ /* 0x000fe2000000000b */
[----:B------:R-:W-:-:S03]  /*0870*/  FFMA R9, R5, R8, R0 ;  /* 0x0000000805097223 */ /* 0x000fc60000000000 */
[----:B------:R-:W-:Y:S01]  /*0880*/  FFMA R3, R16, -7.5497894158615963534e-08, R3 ;  /* 0xb3a2216810037823 */ /* 0x000fe20000000003 */
[----:B------:R-:W-:-:S03]  /*0890*/  @P1 FADD R9, RZ, -R9 ;  /* 0x80000009ff091221 */ /* 0x000fc60000000000 */
[----:B------:R-:W-:Y:S01]  /*08a0*/  FFMA R0, R16, -5.3903029534742383927e-15, R3 ;  /* 0xa7c234c510007823 */ /* 0x000fe20000000003 */
[----:B------:R-:W-:Y:S06]  /*08b0*/  @!P0 BRA `(.L_x_8) ;  /* 0x0000000000dc8947 */ /* 0x000fec0003800000 */
        /* <DEDUP_REMOVED lines=11> */
.L_x_9:
        /* <DEDUP_REMOVED lines=44> */
.L_x_8:
[----:B------:R-:W-:Y:S05]  /*0c30*/  BSYNC.RECONVERGENT B0 ;  /* 0x0000000000007941 */ /* 0x000fea0003800200 */
.L_x_7:
[----:B------:R-:W-:Y:S01]  /*0c40*/  FMUL R11, R0, R0 ;  /* 0x00000000000b7220 */ /* 0x000fe20000400000 */
[C---:B------:R-:W-:Y:S01]  /*0c50*/  LOP3.LUT R3, R2.reuse, 0x1, RZ, 0xc0, !PT ;  /* 0x0000000102037812 */ /* 0x040fe200078ec0ff */
[----:B------:R-:W-:Y:S01]  /*0c60*/  IMAD.MOV.U32 R8, RZ, RZ, 0x3c0885e4 ;  /* 0x3c0885e4ff087424 */ /* 0x000fe200078e00ff */
[----:B------:R-:W0:Y:S01]  /*0c70*/  LDCU UR4, c[0x0][0x388] ;  /* 0x00007100ff0477ac */ /* 0x000e220008000800 */
[----:B------:R-:W-:Y:S01]  /*0c80*/  FFMA R14, R11, R14, -0.0013887860113754868507 ;  /* 0xbab607ed0b0e7423 */ /* 0x000fe2000000000e */
[----:B------:R-:W-:Y:S01]  /*0c90*/  ISETP.NE.U32.AND P0, PT, R3, 0x1, PT ;  /* 0x000000010300780c */ /* 0x000fe20003f05070 */
[----:B------:R-:W-:Y:S02]  /*0ca0*/  VIADD R5, R2, 0x1 ;  /* 0x0000000102057836 */ /* 0x000fe40000000000 */
[----:B------:R-:W1:Y:S01]  /*0cb0*/  LDC.64 R2, c[0x0][0x380] ;  /* 0x0000e000ff027b82 */ /* 0x000e620000000a00 */
[----:B------:R-:W-:Y:S01]  /*0cc0*/  IMAD.MOV.U32 R12, RZ, RZ, 0x3e2aaaa8 ;  /* 0x3e2aaaa8ff0c7424 */ /* 0x000fe200078e00ff */
[----:B------:R-:W-:-:S02]  /*0cd0*/  FSEL R14, R14, -0.00019574658654164522886, P0 ;  /* 0xb94d41530e0e7808 */ /* 0x000fc40000000000 */
[----:B------:R-:W-:Y:S02]  /*0ce0*/  FSEL R8, R8, 0.041666727513074874878, !P0 ;  /* 0x3d2aaabb08087808 */ /* 0x000fe40004000000 */
[----:B------:R-:W-:Y:S02]  /*0cf0*/  LOP3.LUT P1, RZ, R5, 0x2, RZ, 0xc0, !PT ;  /* 0x0000000205ff7812 */ /* 0x000fe4000782c0ff */
[----:B------:R-:W-:Y:S01]  /*0d00*/  FSEL R5, -R12, -0.4999999701976776123, !P0 ;  /* 0xbeffffff0c057808 */ /* 0x000fe20004000100 */
[----:B------:R-:W-:Y:S01]  /*0d10*/  FFMA R8, R11, R14, R8 ;  /* 0x0000000e0b087223 */ /* 0x000fe20000000008 */
[----:B------:R-:W-:-:S03]  /*0d20*/  FSEL R0, R0, 1, !P0 ;  /* 0x3f80000000007808 */ /* 0x000fc60004000000 */
[C---:B------:R-:W-:Y:S02]  /*0d30*/  FFMA R5, R11.reuse, R8, R5 ;  /* 0x000000080b057223 */ /* 0x040fe40000000005 */
[----:B------:R-:W-:-:S04]  /*0d40*/  FFMA R11, R11, R0, RZ ;  /* 0x000000000b0b7223 */ /* 0x000fc800000000ff */
[----:B------:R-:W-:Y:S01]  /*0d50*/  FFMA R0, R11, R5, R0 ;  /* 0x000000050b007223 */ /* 0x000fe20000000000 */
[----:B0-----:R-:W-:Y:S02]  /*0d60*/  IMAD R5, R10, UR4, R7 ;  /* 0x000000040a057c24 */ /* 0x001fe4000f8e0207 */
[----:B------:R-:W-:Y:S02]  /*0d70*/  IMAD.MOV.U32 R7, RZ, RZ, 0x3f800000 ;  /* 0x3f800000ff077424 */ /* 0x000fe400078e00ff */
[----:B------:R-:W-:Y:S01]  /*0d80*/  @P1 FADD R0, RZ, -R0 ;  /* 0x80000000ff001221 */ /* 0x000fe20000000000 */
[----:B-1----:R-:W-:-:S04]  /*0d90*/  IMAD.WIDE.U32 R2, R5, 0x10, R2 ;  /* 0x0000001005027825 */ /* 0x002fc800078e0002 */
[----:B------:R-:W-:-:S05]  /*0da0*/  FADD R5, R9, R0 ;  /* 0x0000000009057221 */ /* 0x000fca0000000000 */
[----:B------:R-:W-:Y:S01]  /*0db0*/  STG.E.128 desc[UR6][R2.64], R4 ;  /* 0x0000000402007986 */ /* 0x000fe2000c101d06 */
[----:B------:R-:W-:Y:S05]  /*0dc0*/  EXIT ;  /* 0x000000000000794d */ /* 0x000fea0003800000 */
        .weak           $__internal_0_$__cuda_sm3x_div_rn_noftz_f32_slowpath
        .type           $__internal_0_$__cuda_sm3x_div_rn_noftz_f32_slowpath,@function
        .size           $__internal_0_$__cuda_sm3x_div_rn_noftz_f32_slowpath,(.L_x_22 - $__internal_0_$__cuda_sm3x_div_rn_noftz_f32_slowpath)
$__internal_0_$__cuda_sm3x_div_rn_noftz_f32_slowpath:
[----:B------:R-:W-:Y:S01]  /*0dd0*/  SHF.R.U32.HI R6, RZ, 0x17, R3 ;  /* 0x00000017ff067819 */ /* 0x000fe20000011603 */
[----:B------:R-:W-:Y:S01]  /*0de0*/  BSSY.RECONVERGENT B1, `(.L_x_10) ;  /* 0x0000062000017945 */ /* 0x000fe20003800200 */
[----:B------:R-:W-:Y:S02]  /*0df0*/  SHF.R.U32.HI R5, RZ, 0x17, R0 ;  /* 0x00000017ff057819 */ /* 0x000fe40000011600 */
[----:B------:R-:W-:Y:S02]  /*0e00*/  LOP3.LUT R12, R6, 0xff, RZ, 0xc0, !PT ;  /* 0x000000ff060c7812 */ /* 0x000fe400078ec0ff */
[----:B------:R-:W-:-:S03]  /*0e10*/  LOP3.LUT R11, R5, 0xff, RZ, 0xc0, !PT ;  /* 0x000000ff050b7812 */ /* 0x000fc600078ec0ff */
[----:B------:R-:W-:Y:S02]  /*0e20*/  VIADD R8, R12, 0xffffffff ;  /* 0xffffffff0c087836 */ /* 0x000fe40000000000 */
[----:B------:R-:W-:-:S03]  /*0e30*/  VIADD R6, R11, 0xffffffff ;  /* 0xffffffff0b067836 */ /* 0x000fc60000000000 */
[----:B------:R-:W-:-:S04]  /*0e40*/  ISETP.GT.U32.AND P0, PT, R8, 0xfd, PT ;  /* 0x000000fd0800780c */ /* 0x000fc80003f04070 */
[----:B------:R-:W-:-:S13]  /*0e50*/  ISETP.GT.U32.OR P0, PT, R6, 0xfd, P0 ;  /* 0x000000fd0600780c */ /* 0x000fda0000704470 */
[----:B------:R-:W-:Y:S01]  /*0e60*/  @!P0 IMAD.MOV.U32 R5, RZ, RZ, RZ ;  /* 0x000000ffff058224 */ /* 0x000fe200078e00ff */
[----:B------:R-:W-:Y:S06]  /*0e70*/  @!P0 BRA `(.L_x_11) ;  /* 0x00000000005c8947 */ /* 0x000fec0003800000 */
[----:B------:R-:W-:Y:S02]  /*0e80*/  FSETP.GTU.FTZ.AND P0, PT, |R0|, +INF , PT ;  /* 0x7f8000000000780b */ /* 0x000fe40003f1c200 */
[----:B------:R-:W-:-:S04]  /*0e90*/  FSETP.GTU.FTZ.AND P1, PT, |R3|, +INF , PT ;  /* 0x7f8000000300780b */ /* 0x000fc80003f3c200 */
[----:B------:R-:W-:-:S13]  /*0ea0*/  PLOP3.LUT P0, PT, P0, P1, PT, 0xf8, 0x8f ;  /* 0x00000000008f781c */ /* 0x000fda0000703f70 */
[----:B------:R-:W-:Y:S05]  /*0eb0*/  @P0 BRA `(.L_x_12) ;  /* 0x00000004004c0947 */ /* 0x000fea0003800000 */
[----:B------:R-:W-:-:S13]  /*0ec0*/  LOP3.LUT P0, RZ, R3, 0x7fffffff, R0, 0xc8, !PT ;  /* 0x7fffffff03ff7812 */ /* 0x000fda000780c800 */
[----:B------:R-:W-:Y:S05]  /*0ed0*/  @!P0 BRA `(.L_x_13) ;  /* 0x00000004003c8947 */ /* 0x000fea0003800000 */
[C---:B------:R-:W-:Y:S02]  /*0ee0*/  FSETP.NEU.FTZ.AND P2, PT, |R0|.reuse, +INF , PT ;  /* 0x7f8000000000780b */ /* 0x040fe40003f5d200 */
[----:B------:R-:W-:Y:S02]  /*0ef0*/  FSETP.NEU.FTZ.AND P1, PT, |R3|, +INF , PT ;  /* 0x7f8000000300780b */ /* 0x000fe40003f3d200 */
[----:B------:R-:W-:-:S11]  /*0f00*/  FSETP.NEU.FTZ.AND P0, PT, |R0|, +INF , PT ;  /* 0x7f8000000000780b */ /* 0x000fd60003f1d200 */
[----:B------:R-:W-:Y:S05]  /*0f10*/  @!P1 BRA !P2, `(.L_x_13) ;  /* 0x00000004002c9947 */ /* 0x000fea0005000000 */
[----:B------:R-:W-:-:S04]  /*0f20*/  LOP3.LUT P2, RZ, R0, 0x7fffffff, RZ, 0xc0, !PT ;  /* 0x7fffffff00ff7812 */ /* 0x000fc8000784c0ff */
[----:B------:R-:W-:-:S13]  /*0f30*/  PLOP3.LUT P1, PT, P1, P2, PT, 0x2f, 0xf2 ;  /* 0x0000000000f2781c */ /* 0x000fda0000f24577 */
[----:B------:R-:W-:Y:S05]  /*0f40*/  @P1 BRA `(.L_x_14) ;  /* 0x0000000400181947 */ /* 0x000fea0003800000 */
[----:B------:R-:W-:-:S04]  /*0f50*/  LOP3.LUT P1, RZ, R3, 0x7fffffff, RZ, 0xc0, !PT ;  /* 0x7fffffff03ff7812 */ /* 0x000fc8000782c0ff */
[----:B------:R-:W-:-:S13]  /*0f60*/  PLOP3.LUT P0, PT, P0, P1, PT, 0x2f, 0xf2 ;  /* 0x0000000000f2781c */ /* 0x000fda0000702577 */
[----:B------:R-:W-:Y:S05]  /*0f70*/  @P0 BRA `(.L_x_15) ;  /* 0x0000000400000947 */ /* 0x000fea0003800000 */
[----:B------:R-:W-:Y:S02]  /*0f80*/  ISETP.GE.AND P0, PT, R6, RZ, PT ;  /* 0x000000ff0600720c */ /* 0x000fe40003f06270 */
[----:B------:R-:W-:-:S11]  /*0f90*/  ISETP.GE.AND P1, PT, R8, RZ, PT ;  /* 0x000000ff0800720c */ /* 0x000fd60003f26270 */
[----:B------:R-:W-:Y:S02]  /*0fa0*/  @P0 IMAD.MOV.U32 R5, RZ, RZ, RZ ;  /* 0x000000ffff050224 */ /* 0x000fe400078e00ff */
[----:B------:R-:W-:Y:S01]  /*0fb0*/  @!P0 FFMA R0, R0, 1.84467440737095516160e+19, RZ ;  /* 0x5f80000000008823 */ /* 0x000fe200000000ff */
[----:B------:R-:W-:Y:S02]  /*0fc0*/  @!P0 IMAD.MOV.U32 R5, RZ, RZ, -0x40 ;  /* 0xffffffc0ff058424 */ /* 0x000fe400078e00ff */
[----:B------:R-:W-:Y:S02]  /*0fd0*/  @!P1 FFMA R3, R3, 1.84467440737095516160e+19, RZ ;  /* 0x5f80000003039823 */ /* 0x000fe400000000ff */
[----:B------:R-:W-:-:S07]  /*0fe0*/  @!P1 VIADD R5, R5, 0x40 ;  /* 0x0000004005059836 */ /* 0x000fce0000000000 */
.L_x_11:
[----:B------:R-:W-:Y:S01]  /*0ff0*/  LEA R6, R12, 0xc0800000, 0x17 ;  /* 0xc08000000c067811 */ /* 0x000fe200078eb8ff */
[----:B------:R-:W-:Y:S04]  /*1000*/  BSSY.RECONVERGENT B2, `(.L_x_16) ;  /* 0x0000036000027945 */ /* 0x000fe80003800200 */
[----:B------:R-:W-:Y:S02]  /*1010*/  IMAD.IADD R6, R3, 0x1, -R6 ;  /* 0x0000000103067824 */ /* 0x000fe400078e0a06 */
[----:B------:R-:W-:Y:S02]  /*1020*/  VIADD R3, R11, 0xffffff81 ;  /* 0xffffff810b037836 */ /* 0x000fe40000000000 */
[----:B------:R0:W1:Y:S01]  /*1030*/  MUFU.RCP R8, R6 ;  /* 0x0000000600087308 */ /* 0x0000620000001000 */
[----:B------:R-:W-:Y:S01]  /*1040*/  FADD.FTZ R9, -R6, -RZ ;  /* 0x800000ff06097221 */ /* 0x000fe20000010100 */
[C---:B------:R-:W-:Y:S01]  /*1050*/  IMAD R0, R3.reuse, -0x800000, R0 ;  /* 0xff80000003007824 */ /* 0x040fe200078e0200 */
[----:B0-----:R-:W-:-:S05]  /*1060*/  IADD3 R6, PT, PT, R3, 0x7f, -R12 ;  /* 0x0000007f03067810 */ /* 0x001fca0007ffe80c */
[----:B------:R-:W-:Y:S02]  /*1070*/  IMAD.IADD R6, R6, 0x1, R5 ;  /* 0x0000000106067824 */ /* 0x000fe400078e0205 */
[----:B-1----:R-:W-:-:S04]  /*1080*/  FFMA R11, R8, R9, 1 ;  /* 0x3f800000080b7423 */ /* 0x002fc80000000009 */
[----:B------:R-:W-:-:S04]  /*1090*/  FFMA R13, R8, R11, R8 ;  /* 0x0000000b080d7223 */ /* 0x000fc80000000008 */
[----:B------:R-:W-:-:S04]  /*10a0*/  FFMA R8, R0, R13, RZ ;  /* 0x0000000d00087223 */ /* 0x000fc800000000ff */
[----:B------:R-:W-:-:S04]  /*10b0*/  FFMA R11, R9, R8, R0 ;  /* 0x00000008090b7223 */ /* 0x000fc80000000000 */
[----:B------:R-:W-:-:S04]  /*10c0*/  FFMA R8, R13, R11, R8 ;  /* 0x0000000b0d087223 */ /* 0x000fc80000000008 */
[----:B------:R-:W-:-:S04]  /*10d0*/  FFMA R9, R9, R8, R0 ;  /* 0x0000000809097223 */ /* 0x000fc80000000000 */
[----:B------:R-:W-:-:S05]  /*10e0*/  FFMA R0, R13, R9, R8 ;  /* 0x000000090d007223 */ /* 0x000fca0000000008 */
[----:B------:R-:W-:-:S04]  /*10f0*/  SHF.R.U32.HI R3, RZ, 0x17, R0 ;  /* 0x00000017ff037819 */ /* 0x000fc80000011600 */
[----:B------:R-:W-:-:S05]  /*1100*/  LOP3.LUT R3, R3, 0xff, RZ, 0xc0, !PT ;  /* 0x000000ff03037812 */ /* 0x000fca00078ec0ff */
[----:B------:R-:W-:-:S04]  /*1110*/  IMAD.IADD R11, R3, 0x1, R6 ;  /* 0x00000001030b7824 */ /* 0x000fc800078e0206 */
[----:B------:R-:W-:-:S05]  /*1120*/  VIADD R3, R11, 0xffffffff ;  /* 0xffffffff0b037836 */ /* 0x000fca0000000000 */
[----:B------:R-:W-:-:S13]  /*1130*/  ISETP.GE.U32.AND P0, PT, R3, 0xfe, PT ;  /* 0x000000fe0300780c */ /* 0x000fda0003f06070 */
[----:B------:R-:W-:Y:S05]  /*1140*/  @!P0 BRA `(.L_x_17) ;  /* 0x0000000000808947 */ /* 0x000fea0003800000 */
[----:B------:R-:W-:-:S13]  /*1150*/  ISETP.GT.AND P0, PT, R11, 0xfe, PT ;  /* 0x000000fe0b00780c */ /* 0x000fda0003f04270 */
[----:B------:R-:W-:Y:S05]  /*1160*/  @P0 BRA `(.L_x_18) ;  /* 0x00000000006c0947 */ /* 0x000fea0003800000 */
[----:B------:R-:W-:-:S13]  /*1170*/  ISETP.GE.AND P0, PT, R11, 0x1, PT ;  /* 0x000000010b00780c */ /* 0x000fda0003f06270 */
[----:B------:R-:W-:Y:S05]  /*1180*/  @P0 BRA `(.L_x_19) ;  /* 0x0000000000740947 */ /* 0x000fea0003800000 */
[----:B------:R-:W-:Y:S02]  /*1190*/  ISETP.GE.AND P0, PT, R11, -0x18, PT ;  /* 0xffffffe80b00780c */ /* 0x000fe40003f06270 */
[----:B------:R-:W-:-:S11]  /*11a0*/  LOP3.LUT R0, R0, 0x80000000, RZ, 0xc0, !PT ;  /* 0x8000000000007812 */ /* 0x000fd600078ec0ff */
[----:B------:R-:W-:Y:S05]  /*11b0*/  @!P0 BRA `(.L_x_19) ;  /* 0x0000000000688947 */ /* 0x000fea0003800000 */
[CCC-:B------:R-:W-:Y:S01]  /*11c0*/  FFMA.RZ R3, R13.reuse, R9.reuse, R8.reuse ;  /* 0x000000090d037223 */ /* 0x1c0fe2000000c008 */
[-CC-:B------:R-:W-:Y:S01]  /*11d0*/  FFMA.RM R6, R13, R9.reuse, R8.reuse ;  /* 0x000000090d067223 */ /* 0x180fe20000004008 */
[C---:B------:R-:W-:Y:S02]  /*11e0*/  ISETP.NE.AND P2, PT, R11.reuse, RZ, PT ;  /* 0x000000ff0b00720c */ /* 0x040fe40003f45270 */
[----:B------:R-:W-:Y:S02]  /*11f0*/  ISETP.NE.AND P1, PT, R11, RZ, PT ;  /* 0x000000ff0b00720c */ /* 0x000fe40003f25270 */
[----:B------:R-:W-:Y:S01]  /*1200*/  LOP3.LUT R5, R3, 0x7fffff, RZ, 0xc0, !PT ;  /* 0x007fffff03057812 */ /* 0x000fe200078ec0ff */
[----:B------:R-:W-:Y:S01]  /*1210*/  FFMA.RP R3, R13, R9, R8 ;  /* 0x000000090d037223 */ /* 0x000fe20000008008 */
[----:B------:R-:W-:Y:S02]  /*1220*/  VIADD R8, R11, 0x20 ;  /* 0x000000200b087836 */ /* 0x000fe40000000000 */
[----:B------:R-:W-:Y:S01]  /*1230*/  LOP3.LUT R5, R5, 0x800000, RZ, 0xfc, !PT ;  /* 0x0080000005057812 */ /* 0x000fe200078efcff */
[----:B------:R-:W-:Y:S01]  /*1240*/  IMAD.MOV R9, RZ, RZ, -R11 ;  /* 0x000000ffff097224 */ /* 0x000fe200078e0a0b */
[----:B------:R-:W-:-:S02]  /*1250*/  FSETP.NEU.FTZ.AND P0, PT, R3, R6, PT ;  /* 0x000000060300720b */ /* 0x000fc40003f1d000 */
[----:B------:R-:W-:Y:S02]  /*1260*/  SHF.L.U32 R8, R5, R8, RZ ;  /* 0x0000000805087219 */ /* 0x000fe400000006ff */
[----:B------:R-:W-:Y:S02]  /*1270*/  SEL R6, R9, RZ, P2 ;  /* 0x000000ff09067207 */ /* 0x000fe40001000000 */
[----:B------:R-:W-:Y:S02]  /*1280*/  ISETP.NE.AND P1, PT, R8, RZ, P1 ;  /* 0x000000ff0800720c */ /* 0x000fe40000f25270 */
[----:B------:R-:W-:Y:S02]  /*1290*/  SHF.R.U32.HI R6, RZ, R6, R5 ;  /* 0x00000006ff067219 */ /* 0x000fe40000011605 */
[----:B------:R-:W-:Y:S02]  /*12a0*/  PLOP3.LUT P0, PT, P0, P1, PT, 0xf8, 0x8f ;  /* 0x00000000008f781c */ /* 0x000fe40000703f70 */
[----:B------:R-:W-:-:S02]  /*12b0*/  SHF.R.U32.HI R8, RZ, 0x1, R6 ;  /* 0x00000001ff087819 */ /* 0x000fc40000011606 */
[----:B------:R-:W-:-:S04]  /*12c0*/  SEL R3, RZ, 0x1, !P0 ;  /* 0x00000001ff037807 */ /* 0x000fc80004000000 */
[----:B------:R-:W-:-:S04]  /*12d0*/  LOP3.LUT R3, R3, 0x1, R8, 0xf8, !PT ;  /* 0x0000000103037812 */ /* 0x000fc800078ef808 */
[----:B------:R-:W-:-:S05]  /*12e0*/  LOP3.LUT R3, R3, R6, RZ, 0xc0, !PT ;  /* 0x0000000603037212 */ /* 0x000fca00078ec0ff */
[----:B------:R-:W-:-:S05]  /*12f0*/  IMAD.IADD R3, R8, 0x1, R3 ;  /* 0x0000000108037824 */ /* 0x000fca00078e0203 */
[----:B------:R-:W-:Y:S01]  /*1300*/  LOP3.LUT R0, R3, R0, RZ, 0xfc, !PT ;  /* 0x0000000003007212 */ /* 0x000fe200078efcff */
[----:B------:R-:W-:Y:S06]  /*1310*/  BRA `(.L_x_19) ;  /* 0x0000000000107947 */ /* 0x000fec0003800000 */
.L_x_18:
[----:B------:R-:W-:-:S04]  /*1320*/  LOP3.LUT R0, R0, 0x80000000, RZ, 0xc0, !PT ;  /* 0x8000000000007812 */ /* 0x000fc800078ec0ff */
[----:B------:R-:W-:Y:S01]  /*1330*/  LOP3.LUT R0, R0, 0x7f800000, RZ, 0xfc, !PT ;  /* 0x7f80000000007812 */ /* 0x000fe200078efcff */
[----:B------:R-:W-:Y:S06]  /*1340*/  BRA `(.L_x_19) ;  /* 0x0000000000047947 */ /* 0x000fec0003800000 */
.L_x_17:
[----:B------:R-:W-:-:S07]  /*1350*/  IMAD R0, R6, 0x800000, R0 ;  /* 0x0080000006007824 */ /* 0x000fce00078e0200 */
.L_x_19:
[----:B------:R-:W-:Y:S05]  /*1360*/  BSYNC.RECONVERGENT B2 ;  /* 0x0000000000027941 */ /* 0x000fea0003800200 */
.L_x_16:
[----:B------:R-:W-:Y:S05]  /*1370*/  BRA `(.L_x_20) ;  /* 0x0000000000207947 */ /* 0x000fea0003800000 */
.L_x_15:
[----:B------:R-:W-:-:S04]  /*1380*/  LOP3.LUT R0, R3, 0x80000000, R0, 0x48, !PT ;  /* 0x8000000003007812 */ /* 0x000fc800078e4800 */
[----:B------:R-:W-:Y:S01]  /*1390*/  LOP3.LUT R0, R0, 0x7f800000, RZ, 0xfc, !PT ;  /* 0x7f80000000007812 */ /* 0x000fe200078efcff */
[----:B------:R-:W-:Y:S06]  /*13a0*/  BRA `(.L_x_20) ;  /* 0x0000000000147947 */ /* 0x000fec0003800000 */
.L_x_14:
[----:B------:R-:W-:Y:S01]  /*13b0*/  LOP3.LUT R0, R3, 0x80000000, R0, 0x48, !PT ;  /* 0x8000000003007812 */ /* 0x000fe200078e4800 */
[----:B------:R-:W-:Y:S06]  /*13c0*/  BRA `(.L_x_20) ;  /* 0x00000000000c7947 */ /* 0x000fec0003800000 */
.L_x_13:
[----:B------:R-:W0:Y:S01]  /*13d0*/  MUFU.RSQ R0, -QNAN ;  /* 0xffc0000000007908 */ /* 0x000e220000001400 */
[----:B------:R-:W-:Y:S05]  /*13e0*/  BRA `(.L_x_20) ;  /* 0x0000000000047947 */ /* 0x000fea0003800000 */
.L_x_12:
[----:B------:R-:W-:-:S07]  /*13f0*/  FADD.FTZ R0, R0, R3 ;  /* 0x0000000300007221 */ /* 0x000fce0000010000 */
.L_x_20:
[----:B------:R-:W-:Y:S05]  /*1400*/  BSYNC.RECONVERGENT B1 ;  /* 0x0000000000017941 */ /* 0x000fea0003800200 */
.L_x_10:
[----:B------:R-:W-:-:S04]  /*1410*/  IMAD.MOV.U32 R3, RZ, RZ, 0x0 ;  /* 0x00000000ff037424 */ /* 0x000fc800078e00ff */
[----:B0-----:R-:W-:Y:S05]  /*1420*/  RET.REL.NODEC R2 `(_Z8SineWaveP6float4jjf) ;  /* 0xffffffe802f47950 */ /* 0x001fea0003c3ffff */
.L_x_21:
[----:B------:R-:W-:-:S00]  /*1430*/  BRA `(.L_x_21) ;  /* 0xfffffffc00fc7947 */ /* 0x000fc0000383ffff */
[----:B------:R-:W-:-:S00]  /*1440*/  NOP ;  /* 0x0000000000007918 */ /* 0x000fc00000000000 */
        /* <DEDUP_REMOVED lines=11> */
.L_x_22:


//--------------------- .nv.global.init           --------------------------
	.section	.nv.global.init,"aw",@progbits
	.align	4
.nv.global.init:
	.type		__cudart_i2opi_f,@object
	.size		__cudart_i2opi_f,(.L_0 - __cudart_i2opi_f)
__cudart_i2opi_f:
        /*0000*/ 	.byte	0x41, 0x90, 0x43, 0x3c, 0x99, 0x95, 0x62, 0xdb, 0xc0, 0xdd, 0x34, 0xf5, 0xd1, 0x57, 0x27, 0xfc
        /*0010*/ 	.byte	0x29, 0x15, 0x44, 0x4e, 0x6e, 0x83, 0xf9, 0xa2
.L_0:


//--------------------- .nv.shared.reserved.0     --------------------------
	.section	.nv.shared.reserved.0,"aw",@nobits
	.weak		__nv_reservedSMEM_offset_0_alias
	.size		__nv_reservedSMEM_offset_0_alias, 0, 64
	.other		__nv_reservedSMEM_offset_0_alias,@"STO_CUDA_RESERVED_SHARED STV_DEFAULT"
__nv_reservedSMEM_offset_0_alias:
	.zero		0
	.zero		64


//--------------------- .nv.constant0._Z8SineWaveP6float4jjf --------------------------
	.section	.nv.constant0._Z8SineWaveP6float4jjf,"a",@progbits
	.sectionflags	@""
	.align	4
.nv.constant0._Z8SineWaveP6float4jjf:
	.zero		916


//--------------------- SYMBOLS --------------------------

	.type		.nv.reservedSmem.offset0,@object
	.size		.nv.reservedSmem.offset0,0x4
